//
// Generated by NVIDIA NVVM Compiler
//
// Compiler Build ID: CL-36424714
// Cuda compilation tools, release 13.0, V13.0.88
// Based on NVVM 20.0.0
//

.version 9.0
.target sm_100
.address_size 64

	// .globl	add

.visible .entry add(
	.param .u64 .ptr .align 1 add_param_0,
	.param .u64 .ptr .align 1 add_param_1,
	.param .u64 .ptr .align 1 add_param_2
)
{
	.reg .b32 	%r<5>;
	.reg .b64 	%rd<11>;

	ld.param.u64 	%rd1, [add_param_0];
	ld.param.u64 	%rd2, [add_param_1];
	ld.param.u64 	%rd3, [add_param_2];
	cvta.to.global.u64 	%rd4, %rd3;
	cvta.to.global.u64 	%rd5, %rd2;
	cvta.to.global.u64 	%rd6, %rd1;
	mov.u32 	%r1, %tid.x;
	mul.wide.u32 	%rd7, %r1, 4;
	add.s64 	%rd8, %rd6, %rd7;
	ld.global.u32 	%r2, [%rd8];
	add.s64 	%rd9, %rd5, %rd7;
	ld.global.u32 	%r3, [%rd9];
	add.s32 	%r4, %r3, %r2;
	add.s64 	%rd10, %rd4, %rd7;
	st.global.u32 	[%rd10], %r4;
	ret;

}
	// .globl	sub
.visible .entry sub(
	.param .u64 .ptr .align 1 sub_param_0,
	.param .u64 .ptr .align 1 sub_param_1,
	.param .u64 .ptr .align 1 sub_param_2
)
{
	.reg .b32 	%r<5>;
	.reg .b64 	%rd<11>;

	ld.param.u64 	%rd1, [sub_param_0];
	ld.param.u64 	%rd2, [sub_param_1];
	ld.param.u64 	%rd3, [sub_param_2];
	cvta.to.global.u64 	%rd4, %rd3;
	cvta.to.global.u64 	%rd5, %rd2;
	cvta.to.global.u64 	%rd6, %rd1;
	mov.u32 	%r1, %tid.x;
	mul.wide.u32 	%rd7, %r1, 4;
	add.s64 	%rd8, %rd6, %rd7;
	ld.global.u32 	%r2, [%rd8];
	add.s64 	%rd9, %rd5, %rd7;
	ld.global.u32 	%r3, [%rd9];
	sub.s32 	%r4, %r2, %r3;
	add.s64 	%rd10, %rd4, %rd7;
	st.global.u32 	[%rd10], %r4;
	ret;

}
	// .globl	dot
.visible .entry dot(
	.param .u64 .ptr .align 1 dot_param_0,
	.param .u64 .ptr .align 1 dot_param_1,
	.param .u64 .ptr .align 1 dot_param_2
)
{
	.reg .b32 	%r<5>;
	.reg .b64 	%rd<11>;

	ld.param.u64 	%rd1, [dot_param_0];
	ld.param.u64 	%rd2, [dot_param_1];
	ld.param.u64 	%rd3, [dot_param_2];
	cvta.to.global.u64 	%rd4, %rd3;
	cvta.to.global.u64 	%rd5, %rd2;
	cvta.to.global.u64 	%rd6, %rd1;
	mov.u32 	%r1, %tid.x;
	mul.wide.u32 	%rd7, %r1, 4;
	add.s64 	%rd8, %rd6, %rd7;
	ld.global.u32 	%r2, [%rd8];
	add.s64 	%rd9, %rd5, %rd7;
	ld.global.u32 	%r3, [%rd9];
	mul.lo.s32 	%r4, %r3, %r2;
	add.s64 	%rd10, %rd4, %rd7;
	st.global.u32 	[%rd10], %r4;
	ret;

}
	// .globl	add_scalar
.visible .entry add_scalar(
	.param .u64 .ptr .align 1 add_scalar_param_0,
	.param .u64 .ptr .align 1 add_scalar_param_1,
	.param .u32 add_scalar_param_2
)
{
	.reg .b32 	%r<5>;
	.reg .b64 	%rd<8>;

	ld.param.u64 	%rd1, [add_scalar_param_0];
	ld.param.u64 	%rd2, [add_scalar_param_1];
	ld.param.u32 	%r1, [add_scalar_param_2];
	cvta.to.global.u64 	%rd3, %rd2;
	cvta.to.global.u64 	%rd4, %rd1;
	mov.u32 	%r2, %tid.x;
	mul.wide.u32 	%rd5, %r2, 4;
	add.s64 	%rd6, %rd4, %rd5;
	ld.global.u32 	%r3, [%rd6];
	add.s32 	%r4, %r3, %r1;
	add.s64 	%rd7, %rd3, %rd5;
	st.global.u32 	[%rd7], %r4;
	ret;

}
	// .globl	sub_scalar
.visible .entry sub_scalar(
	.param .u64 .ptr .align 1 sub_scalar_param_0,
	.param .u64 .ptr .align 1 sub_scalar_param_1,
	.param .u32 sub_scalar_param_2
)
{
	.reg .b32 	%r<5>;
	.reg .b64 	%rd<8>;

	ld.param.u64 	%rd1, [sub_scalar_param_0];
	ld.param.u64 	%rd2, [sub_scalar_param_1];
	ld.param.u32 	%r1, [sub_scalar_param_2];
	cvta.to.global.u64 	%rd3, %rd2;
	cvta.to.global.u64 	%rd4, %rd1;
	mov.u32 	%r2, %tid.x;
	mul.wide.u32 	%rd5, %r2, 4;
	add.s64 	%rd6, %rd4, %rd5;
	ld.global.u32 	%r3, [%rd6];
	sub.s32 	%r4, %r3, %r1;
	add.s64 	%rd7, %rd3, %rd5;
	st.global.u32 	[%rd7], %r4;
	ret;

}
	// .globl	mul_scalar
.visible .entry mul_scalar(
	.param .u64 .ptr .align 1 mul_scalar_param_0,
	.param .u64 .ptr .align 1 mul_scalar_param_1,
	.param .u32 mul_scalar_param_2
)
{
	.reg .b32 	%r<5>;
	.reg .b64 	%rd<8>;

	ld.param.u64 	%rd1, [mul_scalar_param_0];
	ld.param.u64 	%rd2, [mul_scalar_param_1];
	ld.param.u32 	%r1, [mul_scalar_param_2];
	cvta.to.global.u64 	%rd3, %rd2;
	cvta.to.global.u64 	%rd4, %rd1;
	mov.u32 	%r2, %tid.x;
	mul.wide.u32 	%rd5, %r2, 4;
	add.s64 	%rd6, %rd4, %rd5;
	ld.global.u32 	%r3, [%rd6];
	mul.lo.s32 	%r4, %r3, %r1;
	add.s64 	%rd7, %rd3, %rd5;
	st.global.u32 	[%rd7], %r4;
	ret;

}
	// .globl	div_scalar
.visible .entry div_scalar(
	.param .u64 .ptr .align 1 div_scalar_param_0,
	.param .u64 .ptr .align 1 div_scalar_param_1,
	.param .u32 div_scalar_param_2
)
{
	.reg .b32 	%r<5>;
	.reg .b64 	%rd<8>;

	ld.param.u64 	%rd1, [div_scalar_param_0];
	ld.param.u64 	%rd2, [div_scalar_param_1];
	ld.param.u32 	%r1, [div_scalar_param_2];
	cvta.to.global.u64 	%rd3, %rd2;
	cvta.to.global.u64 	%rd4, %rd1;
	mov.u32 	%r2, %tid.x;
	mul.wide.u32 	%rd5, %r2, 4;
	add.s64 	%rd6, %rd4, %rd5;
	ld.global.u32 	%r3, [%rd6];
	div.s32 	%r4, %r3, %r1;
	add.s64 	%rd7, %rd3, %rd5;
	st.global.u32 	[%rd7], %r4;
	ret;

}
	// .globl	scalar_sub
.visible .entry scalar_sub(
	.param .u64 .ptr .align 1 scalar_sub_param_0,
	.param .u64 .ptr .align 1 scalar_sub_param_1,
	.param .u32 scalar_sub_param_2
)
{
	.reg .b32 	%r<5>;
	.reg .b64 	%rd<8>;

	ld.param.u64 	%rd1, [scalar_sub_param_0];
	ld.param.u64 	%rd2, [scalar_sub_param_1];
	ld.param.u32 	%r1, [scalar_sub_param_2];
	cvta.to.global.u64 	%rd3, %rd2;
	cvta.to.global.u64 	%rd4, %rd1;
	mov.u32 	%r2, %tid.x;
	mul.wide.u32 	%rd5, %r2, 4;
	add.s64 	%rd6, %rd4, %rd5;
	ld.global.u32 	%r3, [%rd6];
	sub.s32 	%r4, %r1, %r3;
	add.s64 	%rd7, %rd3, %rd5;
	st.global.u32 	[%rd7], %r4;
	ret;

}
	// .globl	scalar_div
.visible .entry scalar_div(
	.param .u64 .ptr .align 1 scalar_div_param_0,
	.param .u64 .ptr .align 1 scalar_div_param_1,
	.param .u32 scalar_div_param_2
)
{
	.reg .b32 	%r<5>;
	.reg .b64 	%rd<8>;

	ld.param.u64 	%rd1, [scalar_div_param_0];
	ld.param.u64 	%rd2, [scalar_div_param_1];
	ld.param.u32 	%r1, [scalar_div_param_2];
	cvta.to.global.u64 	%rd3, %rd2;
	cvta.to.global.u64 	%rd4, %rd1;
	mov.u32 	%r2, %tid.x;
	mul.wide.u32 	%rd5, %r2, 4;
	add.s64 	%rd6, %rd4, %rd5;
	ld.global.u32 	%r3, [%rd6];
	div.s32 	%r4, %r1, %r3;
	add.s64 	%rd7, %rd3, %rd5;
	st.global.u32 	[%rd7], %r4;
	ret;

}


// ===== COMPILED SASS (sm_100) =====

	.target	sm_100

	.elftype	@"ET_EXEC"


//--------------------- .note.nv.tkinfo           --------------------------
	.section	.note.nv.tkinfo,"",@"SHT_NOTE"
	.sectionflags	@"SHF_NOTE_NV_TKINFO"
	.tkinfo
        /*0018*/ 	.word	0x00000002
        /*0030*/ 	.string	""
        /*0030*/ 	.string	"ptxas"
        /*0030*/ 	.string	"Cuda compilation tools, release 13.0, V13.0.88"
        /*0030*/ 	.string	"Build cuda_13.0.r13.0/compiler.36424714_0"
        /*0030*/ 	.string	"-arch sm_100 -m 64 "



//--------------------- .note.nv.cuinfo           --------------------------
	.section	.note.nv.cuinfo,"",@"SHT_NOTE"
	.sectionflags	@"SHF_NOTE_NV_CUINFO"
        /*0018*/ 	.short	0x0002
        /*001a*/ 	.short	0x0064
        /*001c*/ 	.short	0x0082
	.zero		2


//--------------------- .nv.info                  --------------------------
	.section	.nv.info,"",@"SHT_CUDA_INFO"
	.align	4


	//----- nvinfo : EIATTR_REGCOUNT
	.align		4
        /*0000*/ 	.byte	0x04, 0x2f
        /*0002*/ 	.short	(.L_1 - .L_0)
	.align		4
.L_0:
        /*0004*/ 	.word	index@(add)
        /*0008*/ 	.word	0x0000000c


	//----- nvinfo : EIATTR_FRAME_SIZE
	.align		4
.L_1:
        /*000c*/ 	.byte	0x04, 0x11
        /*000e*/ 	.short	(.L_3 - .L_2)
	.align		4
.L_2:
        /*0010*/ 	.word	index@(add)
        /*0014*/ 	.word	0x00000000


	//----- nvinfo : EIATTR_REGCOUNT
	.align		4
.L_3:
        /*0018*/ 	.byte	0x04, 0x2f
        /*001a*/ 	.short	(.L_5 - .L_4)
	.align		4
.L_4:
        /*001c*/ 	.word	index@(sub)
        /*0020*/ 	.word	0x0000000c


	//----- nvinfo : EIATTR_FRAME_SIZE
	.align		4
.L_5:
        /*0024*/ 	.byte	0x04, 0x11
        /*0026*/ 	.short	(.L_7 - .L_6)
	.align		4
.L_6:
        /*0028*/ 	.word	index@(sub)
        /*002c*/ 	.word	0x00000000


	//----- nvinfo : EIATTR_REGCOUNT
	.align		4
.L_7:
        /*0030*/ 	.byte	0x04, 0x2f
        /*0032*/ 	.short	(.L_9 - .L_8)
	.align		4
.L_8:
        /*0034*/ 	.word	index@(dot)
        /*0038*/ 	.word	0x0000000c


	//----- nvinfo : EIATTR_FRAME_SIZE
	.align		4
.L_9:
        /*003c*/ 	.byte	0x04, 0x11
        /*003e*/ 	.short	(.L_11 - .L_10)
	.align		4
.L_10:
        /*0040*/ 	.word	index@(dot)
        /*0044*/ 	.word	0x00000000


	//----- nvinfo : EIATTR_REGCOUNT
	.align		4
.L_11:
        /*0048*/ 	.byte	0x04, 0x2f
        /*004a*/ 	.short	(.L_13 - .L_12)
	.align		4
.L_12:
        /*004c*/ 	.word	index@(add_scalar)
        /*0050*/ 	.word	0x0000000a


	//----- nvinfo : EIATTR_FRAME_SIZE
	.align		4
.L_13:
        /*0054*/ 	.byte	0x04, 0x11
        /*0056*/ 	.short	(.L_15 - .L_14)
	.align		4
.L_14:
        /*0058*/ 	.word	index@(add_scalar)
        /*005c*/ 	.word	0x00000000


	//----- nvinfo : EIATTR_REGCOUNT
	.align		4
.L_15:
        /*0060*/ 	.byte	0x04, 0x2f
        /*0062*/ 	.short	(.L_17 - .L_16)
	.align		4
.L_16:
        /*0064*/ 	.word	index@(sub_scalar)
        /*0068*/ 	.word	0x0000000a


	//----- nvinfo : EIATTR_FRAME_SIZE
	.align		4
.L_17:
        /*006c*/ 	.byte	0x04, 0x11
        /*006e*/ 	.short	(.L_19 - .L_18)
	.align		4
.L_18:
        /*0070*/ 	.word	index@(sub_scalar)
        /*0074*/ 	.word	0x00000000


	//----- nvinfo : EIATTR_REGCOUNT
	.align		4
.L_19:
        /*0078*/ 	.byte	0x04, 0x2f
        /*007a*/ 	.short	(.L_21 - .L_20)
	.align		4
.L_20:
        /*007c*/ 	.word	index@(mul_scalar)
        /*0080*/ 	.word	0x0000000a


	//----- nvinfo : EIATTR_FRAME_SIZE
	.align		4
.L_21:
        /*0084*/ 	.byte	0x04, 0x11
        /*0086*/ 	.short	(.L_23 - .L_22)
	.align		4
.L_22:
        /*0088*/ 	.word	index@(mul_scalar)
        /*008c*/ 	.word	0x00000000


	//----- nvinfo : EIATTR_REGCOUNT
	.align		4
.L_23:
        /*0090*/ 	.byte	0x04, 0x2f
        /*0092*/ 	.short	(.L_25 - .L_24)
	.align		4
.L_24:
        /*0094*/ 	.word	index@(div_scalar)
        /*0098*/ 	.word	0x00000010


	//----- nvinfo : EIATTR_FRAME_SIZE
	.align		4
.L_25:
        /*009c*/ 	.byte	0x04, 0x11
        /*009e*/ 	.short	(.L_27 - .L_26)
	.align		4
.L_26:
        /*00a0*/ 	.word	index@(div_scalar)
        /*00a4*/ 	.word	0x00000000


	//----- nvinfo : EIATTR_REGCOUNT
	.align		4
.L_27:
        /*00a8*/ 	.byte	0x04, 0x2f
        /*00aa*/ 	.short	(.L_29 - .L_28)
	.align		4
.L_28:
        /*00ac*/ 	.word	index@(scalar_sub)
        /*00b0*/ 	.word	0x0000000a


	//----- nvinfo : EIATTR_FRAME_SIZE
	.align		4
.L_29:
        /*00b4*/ 	.byte	0x04, 0x11
        /*00b6*/ 	.short	(.L_31 - .L_30)
	.align		4
.L_30:
        /*00b8*/ 	.word	index@(scalar_sub)
        /*00bc*/ 	.word	0x00000000


	//----- nvinfo : EIATTR_REGCOUNT
	.align		4
.L_31:
        /*00c0*/ 	.byte	0x04, 0x2f
        /*00c2*/ 	.short	(.L_33 - .L_32)
	.align		4
.L_32:
        /*00c4*/ 	.word	index@(scalar_div)
        /*00c8*/ 	.word	0x0000000e


	//----- nvinfo : EIATTR_FRAME_SIZE
	.align		4
.L_33:
        /*00cc*/ 	.byte	0x04, 0x11
        /*00ce*/ 	.short	(.L_35 - .L_34)
	.align		4
.L_34:
        /*00d0*/ 	.word	index@(scalar_div)
        /*00d4*/ 	.word	0x00000000


	//----- nvinfo : EIATTR_MIN_STACK_SIZE
	.align		4
.L_35:
        /*00d8*/ 	.byte	0x04, 0x12
        /*00da*/ 	.short	(.L_37 - .L_36)
	.align		4
.L_36:
        /*00dc*/ 	.word	index@(scalar_div)
        /*00e0*/ 	.word	0x00000000


	//----- nvinfo : EIATTR_MIN_STACK_SIZE
	.align		4
.L_37:
        /*00e4*/ 	.byte	0x04, 0x12
        /*00e6*/ 	.short	(.L_39 - .L_38)
	.align		4
.L_38:
        /*00e8*/ 	.word	index@(scalar_sub)
        /*00ec*/ 	.word	0x00000000


	//----- nvinfo : EIATTR_MIN_STACK_SIZE
	.align		4
.L_39:
        /*00f0*/ 	.byte	0x04, 0x12
        /*00f2*/ 	.short	(.L_41 - .L_40)
	.align		4
.L_40:
        /*00f4*/ 	.word	index@(div_scalar)
        /*00f8*/ 	.word	0x00000000


	//----- nvinfo : EIATTR_MIN_STACK_SIZE
	.align		4
.L_41:
        /*00fc*/ 	.byte	0x04, 0x12
        /*00fe*/ 	.short	(.L_43 - .L_42)
	.align		4
.L_42:
        /*0100*/ 	.word	index@(mul_scalar)
        /*0104*/ 	.word	0x00000000


	//----- nvinfo : EIATTR_MIN_STACK_SIZE
	.align		4
.L_43:
        /*0108*/ 	.byte	0x04, 0x12
        /*010a*/ 	.short	(.L_45 - .L_44)
	.align		4
.L_44:
        /*010c*/ 	.word	index@(sub_scalar)
        /*0110*/ 	.word	0x00000000


	//----- nvinfo : EIATTR_MIN_STACK_SIZE
	.align		4
.L_45:
        /*0114*/ 	.byte	0x04, 0x12
        /*0116*/ 	.short	(.L_47 - .L_46)
	.align		4
.L_46:
        /*0118*/ 	.word	index@(add_scalar)
        /*011c*/ 	.word	0x00000000


	//----- nvinfo : EIATTR_MIN_STACK_SIZE
	.align		4
.L_47:
        /*0120*/ 	.byte	0x04, 0x12
        /*0122*/ 	.short	(.L_49 - .L_48)
	.align		4
.L_48:
        /*0124*/ 	.word	index@(dot)
        /*0128*/ 	.word	0x00000000


	//----- nvinfo : EIATTR_MIN_STACK_SIZE
	.align		4
.L_49:
        /*012c*/ 	.byte	0x04, 0x12
        /*012e*/ 	.short	(.L_51 - .L_50)
	.align		4
.L_50:
        /*0130*/ 	.word	index@(sub)
        /*0134*/ 	.word	0x00000000


	//----- nvinfo : EIATTR_MIN_STACK_SIZE
	.align		4
.L_51:
        /*0138*/ 	.byte	0x04, 0x12
        /*013a*/ 	.short	(.L_53 - .L_52)
	.align		4
.L_52:
        /*013c*/ 	.word	index@(add)
        /*0140*/ 	.word	0x00000000
.L_53:


//--------------------- .nv.compat                --------------------------
	.section	.nv.compat,"",@"SHT_CUDA_COMPAT_INFO"
	.align	4
        /*0000*/ 	.byte	0x02, 0x09, 0x00, 0x00, 0x02, 0x02, 0x01, 0x00, 0x02, 0x05, 0x05, 0x00, 0x03, 0x07, 0x01, 0x01
        /*0010*/ 	.byte	0x02, 0x03, 0x00, 0x00, 0x02, 0x06, 0x01, 0x00, 0x04, 0x0b, 0x08, 0x00, 0x09, 0x00, 0x00, 0x00
        /*0020*/ 	.byte	0x00, 0x00, 0x00, 0x00


//--------------------- .nv.info.scalar_div       --------------------------
	.section	.nv.info.scalar_div,"",@"SHT_CUDA_INFO"
	.sectionflags	@""
	.align	4


	//----- nvinfo : EIATTR_CUDA_API_VERSION
	.align		4
        /*0000*/ 	.byte	0x04, 0x37
        /*0002*/ 	.short	(.L_55 - .L_54)
.L_54:
        /*0004*/ 	.word	0x00000082


	//----- nvinfo : EIATTR_KPARAM_INFO
	.align		4
.L_55:
        /*0008*/ 	.byte	0x04, 0x17
        /*000a*/ 	.short	(.L_57 - .L_56)
.L_56:
        /*000c*/ 	.word	0x00000000
        /*0010*/ 	.short	0x0002
        /*0012*/ 	.short	0x0010
        /*0014*/ 	.byte	0x00, 0xf0, 0x11, 0x00


	//----- nvinfo : EIATTR_KPARAM_INFO
	.align		4
.L_57:
        /*0018*/ 	.byte	0x04, 0x17
        /*001a*/ 	.short	(.L_59 - .L_58)
.L_58:
        /*001c*/ 	.word	0x00000000
        /*0020*/ 	.short	0x0001
        /*0022*/ 	.short	0x0008
        /*0024*/ 	.byte	0x00, 0xf5, 0x21, 0x00


	//----- nvinfo : EIATTR_KPARAM_INFO
	.align		4
.L_59:
        /*0028*/ 	.byte	0x04, 0x17
        /*002a*/ 	.short	(.L_61 - .L_60)
.L_60:
        /*002c*/ 	.word	0x00000000
        /*0030*/ 	.short	0x0000
        /*0032*/ 	.short	0x0000
        /*0034*/ 	.byte	0x00, 0xf5, 0x21, 0x00


	//----- nvinfo : EIATTR_SPARSE_MMA_MASK
	.align		4
.L_61:
        /*0038*/ 	.byte	0x03, 0x50
        /*003a*/ 	.short	0x0000


	//----- nvinfo : EIATTR_MAXREG_COUNT
	.align		4
        /*003c*/ 	.byte	0x03, 0x1b
        /*003e*/ 	.short	0x00ff


	//----- nvinfo : EIATTR_MERCURY_ISA_VERSION
	.align		4
        /*0040*/ 	.byte	0x03, 0x5f
        /*0042*/ 	.short	0x0101


	//----- nvinfo : EIATTR_VRC_CTA_INIT_COUNT
	.align		4
        /*0044*/ 	.byte	0x02, 0x4a
	.zero		1
	.zero		1


	//----- nvinfo : EIATTR_EXIT_INSTR_OFFSETS
	.align		4
        /*0048*/ 	.byte	0x04, 0x1c
        /*004a*/ 	.short	(.L_63 - .L_62)


	//   ....[0]....
.L_62:
        /*004c*/ 	.word	0x00000220


	//----- nvinfo : EIATTR_CBANK_PARAM_SIZE
	.align		4
.L_63:
        /*0050*/ 	.byte	0x03, 0x19
        /*0052*/ 	.short	0x0014


	//----- nvinfo : EIATTR_PARAM_CBANK
	.align		4
        /*0054*/ 	.byte	0x04, 0x0a
        /*0056*/ 	.short	(.L_65 - .L_64)
	.align		4
.L_64:
        /*0058*/ 	.word	index@(.nv.constant0.scalar_div)
        /*005c*/ 	.short	0x0380
        /*005e*/ 	.short	0x0014


	//----- nvinfo : EIATTR_SW_WAR
	.align		4
.L_65:
        /*0060*/ 	.byte	0x04, 0x36
        /*0062*/ 	.short	(.L_67 - .L_66)
.L_66:
        /*0064*/ 	.word	0x00000008
.L_67:


//--------------------- .nv.info.scalar_sub       --------------------------
	.section	.nv.info.scalar_sub,"",@"SHT_CUDA_INFO"
	.sectionflags	@""
	.align	4


	//----- nvinfo : EIATTR_CUDA_API_VERSION
	.align		4
        /*0000*/ 	.byte	0x04, 0x37
        /*0002*/ 	.short	(.L_69 - .L_68)
.L_68:
        /*0004*/ 	.word	0x00000082


	//----- nvinfo : EIATTR_KPARAM_INFO
	.align		4
.L_69:
        /*0008*/ 	.byte	0x04, 0x17
        /*000a*/ 	.short	(.L_71 - .L_70)
.L_70:
        /*000c*/ 	.word	0x00000000
        /*0010*/ 	.short	0x0002
        /*0012*/ 	.short	0x0010
        /*0014*/ 	.byte	0x00, 0xf0, 0x11, 0x00


	//----- nvinfo : EIATTR_KPARAM_INFO
	.align		4
.L_71:
        /*0018*/ 	.byte	0x04, 0x17
        /*001a*/ 	.short	(.L_73 - .L_72)
.L_72:
        /*001c*/ 	.word	0x00000000
        /*0020*/ 	.short	0x0001
        /*0022*/ 	.short	0x0008
        /*0024*/ 	.byte	0x00, 0xf5, 0x21, 0x00


	//----- nvinfo : EIATTR_KPARAM_INFO
	.align		4
.L_73:
        /*0028*/ 	.byte	0x04, 0x17
        /*002a*/ 	.short	(.L_75 - .L_74)
.L_74:
        /*002c*/ 	.word	0x00000000
        /*0030*/ 	.short	0x0000
        /*0032*/ 	.short	0x0000
        /*0034*/ 	.byte	0x00, 0xf5, 0x21, 0x00


	//----- nvinfo : EIATTR_SPARSE_MMA_MASK
	.align		4
.L_75:
        /*0038*/ 	.byte	0x03, 0x50
        /*003a*/ 	.short	0x0000


	//----- nvinfo : EIATTR_MAXREG_COUNT
	.align		4
        /*003c*/ 	.byte	0x03, 0x1b
        /*003e*/ 	.short	0x00ff


	//----- nvinfo : EIATTR_MERCURY_ISA_VERSION
	.align		4
        /*0040*/ 	.byte	0x03, 0x5f
        /*0042*/ 	.short	0x0101


	//----- nvinfo : EIATTR_VRC_CTA_INIT_COUNT
	.align		4
        /*0044*/ 	.byte	0x02, 0x4a
	.zero		1
	.zero		1


	//----- nvinfo : EIATTR_EXIT_INSTR_OFFSETS
	.align		4
        /*0048*/ 	.byte	0x04, 0x1c
        /*004a*/ 	.short	(.L_77 - .L_76)


	//   ....[0]....
.L_76:
        /*004c*/ 	.word	0x000000b0


	//----- nvinfo : EIATTR_CBANK_PARAM_SIZE
	.align		4
.L_77:
        /*0050*/ 	.byte	0x03, 0x19
        /*0052*/ 	.short	0x0014


	//----- nvinfo : EIATTR_PARAM_CBANK
	.align		4
        /*0054*/ 	.byte	0x04, 0x0a
        /*0056*/ 	.short	(.L_79 - .L_78)
	.align		4
.L_78:
        /*0058*/ 	.word	index@(.nv.constant0.scalar_sub)
        /*005c*/ 	.short	0x0380
        /*005e*/ 	.short	0x0014


	//----- nvinfo : EIATTR_SW_WAR
	.align		4
.L_79:
        /*0060*/ 	.byte	0x04, 0x36
        /*0062*/ 	.short	(.L_81 - .L_80)
.L_80:
        /*0064*/ 	.word	0x00000008
.L_81:


//--------------------- .nv.info.div_scalar       --------------------------
	.section	.nv.info.div_scalar,"",@"SHT_CUDA_INFO"
	.sectionflags	@""
	.align	4


	//----- nvinfo : EIATTR_CUDA_API_VERSION
	.align		4
        /*0000*/ 	.byte	0x04, 0x37
        /*0002*/ 	.short	(.L_83 - .L_82)
.L_82:
        /*0004*/ 	.word	0x00000082


	//----- nvinfo : EIATTR_KPARAM_INFO
	.align		4
.L_83:
        /*0008*/ 	.byte	0x04, 0x17
        /*000a*/ 	.short	(.L_85 - .L_84)
.L_84:
        /*000c*/ 	.word	0x00000000
        /*0010*/ 	.short	0x0002
        /*0012*/ 	.short	0x0010
        /*0014*/ 	.byte	0x00, 0xf0, 0x11, 0x00


	//----- nvinfo : EIATTR_KPARAM_INFO
	.align		4
.L_85:
        /*0018*/ 	.byte	0x04, 0x17
        /*001a*/ 	.short	(.L_87 - .L_86)
.L_86:
        /*001c*/ 	.word	0x00000000
        /*0020*/ 	.short	0x0001
        /*0022*/ 	.short	0x0008
        /*0024*/ 	.byte	0x00, 0xf5, 0x21, 0x00


	//----- nvinfo : EIATTR_KPARAM_INFO
	.align		4
.L_87:
        /*0028*/ 	.byte	0x04, 0x17
        /*002a*/ 	.short	(.L_89 - .L_88)
.L_88:
        /*002c*/ 	.word	0x00000000
        /*0030*/ 	.short	0x0000
        /*0032*/ 	.short	0x0000
        /*0034*/ 	.byte	0x00, 0xf5, 0x21, 0x00


	//----- nvinfo : EIATTR_SPARSE_MMA_MASK
	.align		4
.L_89:
        /*0038*/ 	.byte	0x03, 0x50
        /*003a*/ 	.short	0x0000


	//----- nvinfo : EIATTR_MAXREG_COUNT
	.align		4
        /*003c*/ 	.byte	0x03, 0x1b
        /*003e*/ 	.short	0x00ff


	//----- nvinfo : EIATTR_MERCURY_ISA_VERSION
	.align		4
        /*0040*/ 	.byte	0x03, 0x5f
        /*0042*/ 	.short	0x0101


	//----- nvinfo : EIATTR_VRC_CTA_INIT_COUNT
	.align		4
        /*0044*/ 	.byte	0x02, 0x4a
	.zero		1
	.zero		1


	//----- nvinfo : EIATTR_EXIT_INSTR_OFFSETS
	.align		4
        /*0048*/ 	.byte	0x04, 0x1c
        /*004a*/ 	.short	(.L_91 - .L_90)


	//   ....[0]....
.L_90:
        /*004c*/ 	.word	0x00000210


	//----- nvinfo : EIATTR_CBANK_PARAM_SIZE
	.align		4
.L_91:
        /*0050*/ 	.byte	0x03, 0x19
        /*0052*/ 	.short	0x0014


	//----- nvinfo : EIATTR_PARAM_CBANK
	.align		4
        /*0054*/ 	.byte	0x04, 0x0a
        /*0056*/ 	.short	(.L_93 - .L_92)
	.align		4
.L_92:
        /*0058*/ 	.word	index@(.nv.constant0.div_scalar)
        /*005c*/ 	.short	0x0380
        /*005e*/ 	.short	0x0014


	//----- nvinfo : EIATTR_SW_WAR
	.align		4
.L_93:
        /*0060*/ 	.byte	0x04, 0x36
        /*0062*/ 	.short	(.L_95 - .L_94)
.L_94:
        /*0064*/ 	.word	0x00000008
.L_95:


//--------------------- .nv.info.mul_scalar       --------------------------
	.section	.nv.info.mul_scalar,"",@"SHT_CUDA_INFO"
	.sectionflags	@""
	.align	4


	//----- nvinfo : EIATTR_CUDA_API_VERSION
	.align		4
        /*0000*/ 	.byte	0x04, 0x37
        /*0002*/ 	.short	(.L_97 - .L_96)
.L_96:
        /*0004*/ 	.word	0x00000082


	//----- nvinfo : EIATTR_KPARAM_INFO
	.align		4
.L_97:
        /*0008*/ 	.byte	0x04, 0x17
        /*000a*/ 	.short	(.L_99 - .L_98)
.L_98:
        /*000c*/ 	.word	0x00000000
        /*0010*/ 	.short	0x0002
        /*0012*/ 	.short	0x0010
        /*0014*/ 	.byte	0x00, 0xf0, 0x11, 0x00


	//----- nvinfo : EIATTR_KPARAM_INFO
	.align		4
.L_99:
        /*0018*/ 	.byte	0x04, 0x17
        /*001a*/ 	.short	(.L_101 - .L_100)
.L_100:
        /*001c*/ 	.word	0x00000000
        /*0020*/ 	.short	0x0001
        /*0022*/ 	.short	0x0008
        /*0024*/ 	.byte	0x00, 0xf5, 0x21, 0x00


	//----- nvinfo : EIATTR_KPARAM_INFO
	.align		4
.L_101:
        /*0028*/ 	.byte	0x04, 0x17
        /*002a*/ 	.short	(.L_103 - .L_102)
.L_102:
        /*002c*/ 	.word	0x00000000
        /*0030*/ 	.short	0x0000
        /*0032*/ 	.short	0x0000
        /*0034*/ 	.byte	0x00, 0xf5, 0x21, 0x00


	//----- nvinfo : EIATTR_SPARSE_MMA_MASK
	.align		4
.L_103:
        /*0038*/ 	.byte	0x03, 0x50
        /*003a*/ 	.short	0x0000


	//----- nvinfo : EIATTR_MAXREG_COUNT
	.align		4
        /*003c*/ 	.byte	0x03, 0x1b
        /*003e*/ 	.short	0x00ff


	//----- nvinfo : EIATTR_MERCURY_ISA_VERSION
	.align		4
        /*0040*/ 	.byte	0x03, 0x5f
        /*0042*/ 	.short	0x0101


	//----- nvinfo : EIATTR_VRC_CTA_INIT_COUNT
	.align		4
        /*0044*/ 	.byte	0x02, 0x4a
	.zero		1
	.zero		1


	//----- nvinfo : EIATTR_EXIT_INSTR_OFFSETS
	.align		4
        /*0048*/ 	.byte	0x04, 0x1c
        /*004a*/ 	.short	(.L_105 - .L_104)


	//   ....[0]....
.L_104:
        /*004c*/ 	.word	0x000000b0


	//----- nvinfo : EIATTR_CBANK_PARAM_SIZE
	.align		4
.L_105:
        /*0050*/ 	.byte	0x03, 0x19
        /*0052*/ 	.short	0x0014


	//----- nvinfo : EIATTR_PARAM_CBANK
	.align		4
        /*0054*/ 	.byte	0x04, 0x0a
        /*0056*/ 	.short	(.L_107 - .L_106)
	.align		4
.L_106:
        /*0058*/ 	.word	index@(.nv.constant0.mul_scalar)
        /*005c*/ 	.short	0x0380
        /*005e*/ 	.short	0x0014


	//----- nvinfo : EIATTR_SW_WAR
	.align		4
.L_107:
        /*0060*/ 	.byte	0x04, 0x36
        /*0062*/ 	.short	(.L_109 - .L_108)
.L_108:
        /*0064*/ 	.word	0x00000008
.L_109:


//--------------------- .nv.info.sub_scalar       --------------------------
	.section	.nv.info.sub_scalar,"",@"SHT_CUDA_INFO"
	.sectionflags	@""
	.align	4


	//----- nvinfo : EIATTR_CUDA_API_VERSION
	.align		4
        /*0000*/ 	.byte	0x04, 0x37
        /*0002*/ 	.short	(.L_111 - .L_110)
.L_110:
        /*0004*/ 	.word	0x00000082


	//----- nvinfo : EIATTR_KPARAM_INFO
	.align		4
.L_111:
        /*0008*/ 	.byte	0x04, 0x17
        /*000a*/ 	.short	(.L_113 - .L_112)
.L_112:
        /*000c*/ 	.word	0x00000000
        /*0010*/ 	.short	0x0002
        /*0012*/ 	.short	0x0010
        /*0014*/ 	.byte	0x00, 0xf0, 0x11, 0x00


	//----- nvinfo : EIATTR_KPARAM_INFO
	.align		4
.L_113:
        /*0018*/ 	.byte	0x04, 0x17
        /*001a*/ 	.short	(.L_115 - .L_114)
.L_114:
        /*001c*/ 	.word	0x00000000
        /*0020*/ 	.short	0x0001
        /*0022*/ 	.short	0x0008
        /*0024*/ 	.byte	0x00, 0xf5, 0x21, 0x00


	//----- nvinfo : EIATTR_KPARAM_INFO
	.align		4
.L_115:
        /*0028*/ 	.byte	0x04, 0x17
        /*002a*/ 	.short	(.L_117 - .L_116)
.L_116:
        /*002c*/ 	.word	0x00000000
        /*0030*/ 	.short	0x0000
        /*0032*/ 	.short	0x0000
        /*0034*/ 	.byte	0x00, 0xf5, 0x21, 0x00


	//----- nvinfo : EIATTR_SPARSE_MMA_MASK
	.align		4
.L_117:
        /*0038*/ 	.byte	0x03, 0x50
        /*003a*/ 	.short	0x0000


	//----- nvinfo : EIATTR_MAXREG_COUNT
	.align		4
        /*003c*/ 	.byte	0x03, 0x1b
        /*003e*/ 	.short	0x00ff


	//----- nvinfo : EIATTR_MERCURY_ISA_VERSION
	.align		4
        /*0040*/ 	.byte	0x03, 0x5f
        /*0042*/ 	.short	0x0101


	//----- nvinfo : EIATTR_VRC_CTA_INIT_COUNT
	.align		4
        /*0044*/ 	.byte	0x02, 0x4a
	.zero		1
	.zero		1


	//----- nvinfo : EIATTR_EXIT_INSTR_OFFSETS
	.align		4
        /*0048*/ 	.byte	0x04, 0x1c
        /*004a*/ 	.short	(.L_119 - .L_118)


	//   ....[0]....
.L_118:
        /*004c*/ 	.word	0x000000b0


	//----- nvinfo : EIATTR_CBANK_PARAM_SIZE
	.align		4
.L_119:
        /*0050*/ 	.byte	0x03, 0x19
        /*0052*/ 	.short	0x0014


	//----- nvinfo : EIATTR_PARAM_CBANK
	.align		4
        /*0054*/ 	.byte	0x04, 0x0a
        /*0056*/ 	.short	(.L_121 - .L_120)
	.align		4
.L_120:
        /*0058*/ 	.word	index@(.nv.constant0.sub_scalar)
        /*005c*/ 	.short	0x0380
        /*005e*/ 	.short	0x0014


	//----- nvinfo : EIATTR_SW_WAR
	.align		4
.L_121:
        /*0060*/ 	.byte	0x04, 0x36
        /*0062*/ 	.short	(.L_123 - .L_122)
.L_122:
        /*0064*/ 	.word	0x00000008
.L_123:


//--------------------- .nv.info.add_scalar       --------------------------
	.section	.nv.info.add_scalar,"",@"SHT_CUDA_INFO"
	.sectionflags	@""
	.align	4


	//----- nvinfo : EIATTR_CUDA_API_VERSION
	.align		4
        /*0000*/ 	.byte	0x04, 0x37
        /*0002*/ 	.short	(.L_125 - .L_124)
.L_124:
        /*0004*/ 	.word	0x00000082


	//----- nvinfo : EIATTR_KPARAM_INFO
	.align		4
.L_125:
        /*0008*/ 	.byte	0x04, 0x17
        /*000a*/ 	.short	(.L_127 - .L_126)
.L_126:
        /*000c*/ 	.word	0x00000000
        /*0010*/ 	.short	0x0002
        /*0012*/ 	.short	0x0010
        /*0014*/ 	.byte	0x00, 0xf0, 0x11, 0x00


	//----- nvinfo : EIATTR_KPARAM_INFO
	.align		4
.L_127:
        /*0018*/ 	.byte	0x04, 0x17
        /*001a*/ 	.short	(.L_129 - .L_128)
.L_128:
        /*001c*/ 	.word	0x00000000
        /*0020*/ 	.short	0x0001
        /*0022*/ 	.short	0x0008
        /*0024*/ 	.byte	0x00, 0xf5, 0x21, 0x00


	//----- nvinfo : EIATTR_KPARAM_INFO
	.align		4
.L_129:
        /*0028*/ 	.byte	0x04, 0x17
        /*002a*/ 	.short	(.L_131 - .L_130)
.L_130:
        /*002c*/ 	.word	0x00000000
        /*0030*/ 	.short	0x0000
        /*0032*/ 	.short	0x0000
        /*0034*/ 	.byte	0x00, 0xf5, 0x21, 0x00


	//----- nvinfo : EIATTR_SPARSE_MMA_MASK
	.align		4
.L_131:
        /*0038*/ 	.byte	0x03, 0x50
        /*003a*/ 	.short	0x0000


	//----- nvinfo : EIATTR_MAXREG_COUNT
	.align		4
        /*003c*/ 	.byte	0x03, 0x1b
        /*003e*/ 	.short	0x00ff


	//----- nvinfo : EIATTR_MERCURY_ISA_VERSION
	.align		4
        /*0040*/ 	.byte	0x03, 0x5f
        /*0042*/ 	.short	0x0101


	//----- nvinfo : EIATTR_VRC_CTA_INIT_COUNT
	.align		4
        /*0044*/ 	.byte	0x02, 0x4a
	.zero		1
	.zero		1


	//----- nvinfo : EIATTR_EXIT_INSTR_OFFSETS
	.align		4
        /*0048*/ 	.byte	0x04, 0x1c
        /*004a*/ 	.short	(.L_133 - .L_132)


	//   ....[0]....
.L_132:
        /*004c*/ 	.word	0x000000b0


	//----- nvinfo : EIATTR_CBANK_PARAM_SIZE
	.align		4
.L_133:
        /*0050*/ 	.byte	0x03, 0x19
        /*0052*/ 	.short	0x0014


	//----- nvinfo : EIATTR_PARAM_CBANK
	.align		4
        /*0054*/ 	.byte	0x04, 0x0a
        /*0056*/ 	.short	(.L_135 - .L_134)
	.align		4
.L_134:
        /*0058*/ 	.word	index@(.nv.constant0.add_scalar)
        /*005c*/ 	.short	0x0380
        /*005e*/ 	.short	0x0014


	//----- nvinfo : EIATTR_SW_WAR
	.align		4
.L_135:
        /*0060*/ 	.byte	0x04, 0x36
        /*0062*/ 	.short	(.L_137 - .L_136)
.L_136:
        /*0064*/ 	.word	0x00000008
.L_137:


//--------------------- .nv.info.dot              --------------------------
	.section	.nv.info.dot,"",@"SHT_CUDA_INFO"
	.sectionflags	@""
	.align	4


	//----- nvinfo : EIATTR_CUDA_API_VERSION
	.align		4
        /*0000*/ 	.byte	0x04, 0x37
        /*0002*/ 	.short	(.L_139 - .L_138)
.L_138:
        /*0004*/ 	.word	0x00000082


	//----- nvinfo : EIATTR_KPARAM_INFO
	.align		4
.L_139:
        /*0008*/ 	.byte	0x04, 0x17
        /*000a*/ 	.short	(.L_141 - .L_140)
.L_140:
        /*000c*/ 	.word	0x00000000
        /*0010*/ 	.short	0x0002
        /*0012*/ 	.short	0x0010
        /*0014*/ 	.byte	0x00, 0xf5, 0x21, 0x00


	//----- nvinfo : EIATTR_KPARAM_INFO
	.align		4
.L_141:
        /*0018*/ 	.byte	0x04, 0x17
        /*001a*/ 	.short	(.L_143 - .L_142)
.L_142:
        /*001c*/ 	.word	0x00000000
        /*0020*/ 	.short	0x0001
        /*0022*/ 	.short	0x0008
        /*0024*/ 	.byte	0x00, 0xf5, 0x21, 0x00


	//----- nvinfo : EIATTR_KPARAM_INFO
	.align		4
.L_143:
        /*0028*/ 	.byte	0x04, 0x17
        /*002a*/ 	.short	(.L_145 - .L_144)
.L_144:
        /*002c*/ 	.word	0x00000000
        /*0030*/ 	.short	0x0000
        /*0032*/ 	.short	0x0000
        /*0034*/ 	.byte	0x00, 0xf5, 0x21, 0x00


	//----- nvinfo : EIATTR_SPARSE_MMA_MASK
	.align		4
.L_145:
        /*0038*/ 	.byte	0x03, 0x50
        /*003a*/ 	.short	0x0000


	//----- nvinfo : EIATTR_MAXREG_COUNT
	.align		4
        /*003c*/ 	.byte	0x03, 0x1b
        /*003e*/ 	.short	0x00ff


	//----- nvinfo : EIATTR_MERCURY_ISA_VERSION
	.align		4
        /*0040*/ 	.byte	0x03, 0x5f
        /*0042*/ 	.short	0x0101


	//----- nvinfo : EIATTR_VRC_CTA_INIT_COUNT
	.align		4
        /*0044*/ 	.byte	0x02, 0x4a
	.zero		1
	.zero		1


	//----- nvinfo : EIATTR_EXIT_INSTR_OFFSETS
	.align		4
        /*0048*/ 	.byte	0x04, 0x1c
        /*004a*/ 	.short	(.L_147 - .L_146)


	//   ....[0]....
.L_146:
        /*004c*/ 	.word	0x000000d0


	//----- nvinfo : EIATTR_CBANK_PARAM_SIZE
	.align		4
.L_147:
        /*0050*/ 	.byte	0x03, 0x19
        /*0052*/ 	.short	0x0018


	//----- nvinfo : EIATTR_PARAM_CBANK
	.align		4
        /*0054*/ 	.byte	0x04, 0x0a
        /*0056*/ 	.short	(.L_149 - .L_148)
	.align		4
.L_148:
        /*0058*/ 	.word	index@(.nv.constant0.dot)
        /*005c*/ 	.short	0x0380
        /*005e*/ 	.short	0x0018


	//----- nvinfo : EIATTR_SW_WAR
	.align		4
.L_149:
        /*0060*/ 	.byte	0x04, 0x36
        /*0062*/ 	.short	(.L_151 - .L_150)
.L_150:
        /*0064*/ 	.word	0x00000008
.L_151:


//--------------------- .nv.info.sub              --------------------------
	.section	.nv.info.sub,"",@"SHT_CUDA_INFO"
	.sectionflags	@""
	.align	4


	//----- nvinfo : EIATTR_CUDA_API_VERSION
	.align		4
        /*0000*/ 	.byte	0x04, 0x37
        /*0002*/ 	.short	(.L_153 - .L_152)
.L_152:
        /*0004*/ 	.word	0x00000082


	//----- nvinfo : EIATTR_KPARAM_INFO
	.align		4
.L_153:
        /*0008*/ 	.byte	0x04, 0x17
        /*000a*/ 	.short	(.L_155 - .L_154)
.L_154:
        /*000c*/ 	.word	0x00000000
        /*0010*/ 	.short	0x0002
        /*0012*/ 	.short	0x0010
        /*0014*/ 	.byte	0x00, 0xf5, 0x21, 0x00


	//----- nvinfo : EIATTR_KPARAM_INFO
	.align		4
.L_155:
        /*0018*/ 	.byte	0x04, 0x17
        /*001a*/ 	.short	(.L_157 - .L_156)
.L_156:
        /*001c*/ 	.word	0x00000000
        /*0020*/ 	.short	0x0001
        /*0022*/ 	.short	0x0008
        /*0024*/ 	.byte	0x00, 0xf5, 0x21, 0x00


	//----- nvinfo : EIATTR_KPARAM_INFO
	.align		4
.L_157:
        /*0028*/ 	.byte	0x04, 0x17
        /*002a*/ 	.short	(.L_159 - .L_158)
.L_158:
        /*002c*/ 	.word	0x00000000
        /*0030*/ 	.short	0x0000
        /*0032*/ 	.short	0x0000
        /*0034*/ 	.byte	0x00, 0xf5, 0x21, 0x00


	//----- nvinfo : EIATTR_SPARSE_MMA_MASK
	.align		4
.L_159:
        /*0038*/ 	.byte	0x03, 0x50
        /*003a*/ 	.short	0x0000


	//----- nvinfo : EIATTR_MAXREG_COUNT
	.align		4
        /*003c*/ 	.byte	0x03, 0x1b
        /*003e*/ 	.short	0x00ff


	//----- nvinfo : EIATTR_MERCURY_ISA_VERSION
	.align		4
        /*0040*/ 	.byte	0x03, 0x5f
        /*0042*/ 	.short	0x0101


	//----- nvinfo : EIATTR_VRC_CTA_INIT_COUNT
	.align		4
        /*0044*/ 	.byte	0x02, 0x4a
	.zero		1
	.zero		1


	//----- nvinfo : EIATTR_EXIT_INSTR_OFFSETS
	.align		4
        /*0048*/ 	.byte	0x04, 0x1c
        /*004a*/ 	.short	(.L_161 - .L_160)


	//   ....[0]....
.L_160:
        /*004c*/ 	.word	0x000000d0


	//----- nvinfo : EIATTR_CBANK_PARAM_SIZE
	.align		4
.L_161:
        /*0050*/ 	.byte	0x03, 0x19
        /*0052*/ 	.short	0x0018


	//----- nvinfo : EIATTR_PARAM_CBANK
	.align		4
        /*0054*/ 	.byte	0x04, 0x0a
        /*0056*/ 	.short	(.L_163 - .L_162)
	.align		4
.L_162:
        /*0058*/ 	.word	index@(.nv.constant0.sub)
        /*005c*/ 	.short	0x0380
        /*005e*/ 	.short	0x0018


	//----- nvinfo : EIATTR_SW_WAR
	.align		4
.L_163:
        /*0060*/ 	.byte	0x04, 0x36
        /*0062*/ 	.short	(.L_165 - .L_164)
.L_164:
        /*0064*/ 	.word	0x00000008
.L_165:


//--------------------- .nv.info.add              --------------------------
	.section	.nv.info.add,"",@"SHT_CUDA_INFO"
	.sectionflags	@""
	.align	4


	//----- nvinfo : EIATTR_CUDA_API_VERSION
	.align		4
        /*0000*/ 	.byte	0x04, 0x37
        /*0002*/ 	.short	(.L_167 - .L_166)
.L_166:
        /*0004*/ 	.word	0x00000082


	//----- nvinfo : EIATTR_KPARAM_INFO
	.align		4
.L_167:
        /*0008*/ 	.byte	0x04, 0x17
        /*000a*/ 	.short	(.L_169 - .L_168)
.L_168:
        /*000c*/ 	.word	0x00000000
        /*0010*/ 	.short	0x0002
        /*0012*/ 	.short	0x0010
        /*0014*/ 	.byte	0x00, 0xf5, 0x21, 0x00


	//----- nvinfo : EIATTR_KPARAM_INFO
	.align		4
.L_169:
        /*0018*/ 	.byte	0x04, 0x17
        /*001a*/ 	.short	(.L_171 - .L_170)
.L_170:
        /*001c*/ 	.word	0x00000000
        /*0020*/ 	.short	0x0001
        /*0022*/ 	.short	0x0008
        /*0024*/ 	.byte	0x00, 0xf5, 0x21, 0x00


	//----- nvinfo : EIATTR_KPARAM_INFO
	.align		4
.L_171:
        /*0028*/ 	.byte	0x04, 0x17
        /*002a*/ 	.short	(.L_173 - .L_172)
.L_172:
        /*002c*/ 	.word	0x00000000
        /*0030*/ 	.short	0x0000
        /*0032*/ 	.short	0x0000
        /*0034*/ 	.byte	0x00, 0xf5, 0x21, 0x00


	//----- nvinfo : EIATTR_SPARSE_MMA_MASK
	.align		4
.L_173:
        /*0038*/ 	.byte	0x03, 0x50
        /*003a*/ 	.short	0x0000


	//----- nvinfo : EIATTR_MAXREG_COUNT
	.align		4
        /*003c*/ 	.byte	0x03, 0x1b
        /*003e*/ 	.short	0x00ff


	//----- nvinfo : EIATTR_MERCURY_ISA_VERSION
	.align		4
        /*0040*/ 	.byte	0x03, 0x5f
        /*0042*/ 	.short	0x0101


	//----- nvinfo : EIATTR_VRC_CTA_INIT_COUNT
	.align		4
        /*0044*/ 	.byte	0x02, 0x4a
	.zero		1
	.zero		1


	//----- nvinfo : EIATTR_EXIT_INSTR_OFFSETS
	.align		4
        /*0048*/ 	.byte	0x04, 0x1c
        /*004a*/ 	.short	(.L_175 - .L_174)


	//   ....[0]....
.L_174:
        /*004c*/ 	.word	0x000000d0


	//----- nvinfo : EIATTR_CBANK_PARAM_SIZE
	.align		4
.L_175:
        /*0050*/ 	.byte	0x03, 0x19
        /*0052*/ 	.short	0x0018


	//----- nvinfo : EIATTR_PARAM_CBANK
	.align		4
        /*0054*/ 	.byte	0x04, 0x0a
        /*0056*/ 	.short	(.L_177 - .L_176)
	.align		4
.L_176:
        /*0058*/ 	.word	index@(.nv.constant0.add)
        /*005c*/ 	.short	0x0380
        /*005e*/ 	.short	0x0018


	//----- nvinfo : EIATTR_SW_WAR
	.align		4
.L_177:
        /*0060*/ 	.byte	0x04, 0x36
        /*0062*/ 	.short	(.L_179 - .L_178)
.L_178:
        /*0064*/ 	.word	0x00000008
.L_179:


//--------------------- .nv.callgraph             --------------------------
	.section	.nv.callgraph,"",@"SHT_CUDA_CALLGRAPH"
	.align	4
	.sectionentsize	8
	.align		4
        /*0000*/ 	.word	0x00000000
	.align		4
        /*0004*/ 	.word	0xffffffff
	.align		4
        /*0008*/ 	.word	0x00000000
	.align		4
        /*000c*/ 	.word	0xfffffffe
	.align		4
        /*0010*/ 	.word	0x00000000
	.align		4
        /*0014*/ 	.word	0xfffffffd
	.align		4
        /*0018*/ 	.word	0x00000000
	.align		4
        /*001c*/ 	.word	0xfffffffc


//--------------------- .text.scalar_div          --------------------------
	.section	.text.scalar_div,"ax",@progbits
	.align	128
        .global         scalar_div
        .type           scalar_div,@function
        .size           scalar_div,(.L_x_9 - scalar_div)
        .other          scalar_div,@"STO_CUDA_ENTRY STV_DEFAULT"
scalar_div:
.text.scalar_div:
[----:B------:R-:W-:Y:S01]  /*0000*/  LDC R1, c[0x0][0x37c] ;  /* 0x0000df00ff017b82 */ /* 0x000fe20000000800 */
[----:B------:R-:W0:Y:S07]  /*0010*/  S2R R7, SR_TID.X ;  /* 0x0000000000077919 */ /* 0x000e2e0000002100 */
[----:B------:R-:W0:Y:S01]  /*0020*/  LDC.64 R2, c[0x0][0x380] ;  /* 0x0000e000ff027b82 */ /* 0x000e220000000a00 */
[----:B------:R-:W1:Y:S07]  /*0030*/  LDCU.64 UR4, c[0x0][0x358] ;  /* 0x00006b00ff0477ac */ /* 0x000e6e0008000a00 */
[----:B------:R-:W2:Y:S01]  /*0040*/  LDC R11, c[0x0][0x390] ;  /* 0x0000e400ff0b7b82 */ /* 0x000ea20000000800 */
[----:B0-----:R-:W-:-:S05]  /*0050*/  IMAD.WIDE.U32 R2, R7, 0x4, R2 ;  /* 0x0000000407027825 */ /* 0x001fca00078e0002 */
[----:B-1----:R2:W3:Y:S02]  /*0060*/  LDG.E R0, desc[UR4][R2.64] ;  /* 0x0000000402007981 */ /* 0x0024e4000c1e1900 */
[----:B--2---:R-:W-:Y:S02]  /*0070*/  IABS R2, R11 ;  /* 0x0000000b00027213 */ /* 0x004fe40000000000 */
[----:B---3--:R-:W-:-:S04]  /*0080*/  IABS R9, R0 ;  /* 0x0000000000097213 */ /* 0x008fc80000000000 */
[----:B------:R-:W0:Y:S08]  /*0090*/  I2F.RP R6, R9 ;  /* 0x0000000900067306 */ /* 0x000e300000209400 */
[----:B0-----:R-:W0:Y:S02]  /*00a0*/  MUFU.RCP R6, R6 ;  /* 0x0000000600067308 */ /* 0x001e240000001000 */
[----:B0-----:R-:W-:-:S06]  /*00b0*/  VIADD R4, R6, 0xffffffe ;  /* 0x0ffffffe06047836 */ /* 0x001fcc0000000000 */
[----:B------:R0:W1:Y:S02]  /*00c0*/  F2I.FTZ.U32.TRUNC.NTZ R5, R4 ;  /* 0x0000000400057305 */ /* 0x000064000021f000 */
[----:B0-----:R-:W-:Y:S02]  /*00d0*/  HFMA2 R4, -RZ, RZ, 0, 0 ;  /* 0x00000000ff047431 */ /* 0x001fe400000001ff */
[----:B-1----:R-:W-:-:S04]  /*00e0*/  IMAD.MOV R8, RZ, RZ, -R5 ;  /* 0x000000ffff087224 */ /* 0x002fc800078e0a05 */
[----:B------:R-:W-:Y:S01]  /*00f0*/  IMAD R3, R8, R9, RZ ;  /* 0x0000000908037224 */ /* 0x000fe200078e02ff */
[----:B------:R-:W-:-:S03]  /*0100*/  IABS R8, R0 ;  /* 0x0000000000087213 */ /* 0x000fc60000000000 */
[----:B------:R-:W-:-:S04]  /*0110*/  IMAD.HI.U32 R5, R5, R3, R4 ;  /* 0x0000000305057227 */ /* 0x000fc800078e0004 */
[----:B------:R-:W-:Y:S02]  /*0120*/  IMAD.MOV R3, RZ, RZ, -R8 ;  /* 0x000000ffff037224 */ /* 0x000fe400078e0a08 */
[----:B------:R-:W-:-:S04]  /*0130*/  IMAD.HI.U32 R5, R5, R2, RZ ;  /* 0x0000000205057227 */ /* 0x000fc800078e00ff */
[----:B------:R-:W-:Y:S02]  /*0140*/  IMAD R4, R5, R3, R2 ;  /* 0x0000000305047224 */ /* 0x000fe400078e0202 */
[----:B------:R-:W0:Y:S03]  /*0150*/  LDC.64 R2, c[0x0][0x388] ;  /* 0x0000e200ff027b82 */ /* 0x000e260000000a00 */
[----:B------:R-:W-:-:S13]  /*0160*/  ISETP.GT.U32.AND P2, PT, R9, R4, PT ;  /* 0x000000040900720c */ /* 0x000fda0003f44070 */
[-C--:B------:R-:W-:Y:S01]  /*0170*/  @!P2 IADD3 R4, PT, PT, R4, -R9.reuse, RZ ;  /* 0x800000090404a210 */ /* 0x080fe20007ffe0ff */
[----:B------:R-:W-:Y:S01]  /*0180*/  @!P2 VIADD R5, R5, 0x1 ;  /* 0x000000010505a836 */ /* 0x000fe20000000000 */
[----:B------:R-:W-:Y:S02]  /*0190*/  ISETP.NE.AND P2, PT, R0, RZ, PT ;  /* 0x000000ff0000720c */ /* 0x000fe40003f45270 */
[----:B------:R-:W-:Y:S02]  /*01a0*/  ISETP.GE.U32.AND P0, PT, R4, R9, PT ;  /* 0x000000090400720c */ /* 0x000fe40003f06070 */
[----:B------:R-:W-:Y:S01]  /*01b0*/  LOP3.LUT R4, R0, R11, RZ, 0x3c, !PT ;  /* 0x0000000b00047212 */ /* 0x000fe200078e3cff */
[----:B0-----:R-:W-:-:S03]  /*01c0*/  IMAD.WIDE.U32 R2, R7, 0x4, R2 ;  /* 0x0000000407027825 */ /* 0x001fc600078e0002 */
[----:B------:R-:W-:-:S07]  /*01d0*/  ISETP.GE.AND P1, PT, R4, RZ, PT ;  /* 0x000000ff0400720c */ /* 0x000fce0003f26270 */
[----:B------:R-:W-:-:S06]  /*01e0*/  @P0 IADD3 R5, PT, PT, R5, 0x1, RZ ;  /* 0x0000000105050810 */ /* 0x000fcc0007ffe0ff */
[----:B------:R-:W-:Y:S01]  /*01f0*/  @!P1 IMAD.MOV R5, RZ, RZ, -R5 ;  /* 0x000000ffff059224 */ /* 0x000fe200078e0a05 */
[----:B------:R-:W-:-:S05]  /*0200*/  @!P2 LOP3.LUT R5, RZ, R0, RZ, 0x33, !PT ;  /* 0x00000000ff05a212 */ /* 0x000fca00078e33ff */
[----:B------:R-:W-:Y:S01]  /*0210*/  STG.E desc[UR4][R2.64], R5 ;  /* 0x0000000502007986 */ /* 0x000fe2000c101904 */
[----:B------:R-:W-:Y:S05]  /*0220*/  EXIT ;  /* 0x000000000000794d */ /* 0x000fea0003800000 */
.L_x_0:
[----:B------:R-:W-:-:S00]  /*0230*/  BRA `(.L_x_0) ;  /* 0xfffffffc00fc7947 */ /* 0x000fc0000383ffff */
[----:B------:R-:W-:-:S00]  /*0240*/  NOP ;  /* 0x0000000000007918 */ /* 0x000fc00000000000 */
        /* <DEDUP_REMOVED lines=11> */
.L_x_9:


//--------------------- .text.scalar_sub          --------------------------
	.section	.text.scalar_sub,"ax",@progbits
	.align	128
        .global         scalar_sub
        .type           scalar_sub,@function
        .size           scalar_sub,(.L_x_10 - scalar_sub)
        .other          scalar_sub,@"STO_CUDA_ENTRY STV_DEFAULT"
scalar_sub:
.text.scalar_sub:
[----:B------:R-:W-:Y:S01]  /*0000*/  LDC R1, c[0x0][0x37c] ;  /* 0x0000df00ff017b82 */ /* 0x000fe20000000800 */
[----:B------:R-:W0:Y:S07]  /*0010*/  S2R R7, SR_TID.X ;  /* 0x0000000000077919 */ /* 0x000e2e0000002100 */
[----:B------:R-:W0:Y:S01]  /*0020*/  LDC.64 R2, c[0x0][0x380] ;  /* 0x0000e000ff027b82 */ /* 0x000e220000000a00 */
[----:B------:R-:W1:Y:S01]  /*0030*/  LDCU.64 UR4, c[0x0][0x358] ;  /* 0x00006b00ff0477ac */ /* 0x000e620008000a00 */
[----:B------:R-:W2:Y:S06]  /*0040*/  LDCU UR6, c[0x0][0x390] ;  /* 0x00007200ff0677ac */ /* 0x000eac0008000800 */
[----:B------:R-:W3:Y:S01]  /*0050*/  LDC.64 R4, c[0x0][0x388] ;  /* 0x0000e200ff047b82 */ /* 0x000ee20000000a00 */
[----:B0-----:R-:W-:-:S06]  /*0060*/  IMAD.WIDE.U32 R2, R7, 0x4, R2 ;  /* 0x0000000407027825 */ /* 0x001fcc00078e0002 */
[----:B-1----:R-:W2:Y:S01]  /*0070*/  LDG.E R2, desc[UR4][R2.64] ;  /* 0x0000000402027981 */ /* 0x002ea2000c1e1900 */
[----:B---3--:R-:W-:Y:S01]  /*0080*/  IMAD.WIDE.U32 R4, R7, 0x4, R4 ;  /* 0x0000000407047825 */ /* 0x008fe200078e0004 */
[----:B--2---:R-:W-:-:S05]  /*0090*/  IADD3 R7, PT, PT, -R2, UR6, RZ ;  /* 0x0000000602077c10 */ /* 0x004fca000fffe1ff */
[----:B------:R-:W-:Y:S01]  /*00a0*/  STG.E desc[UR4][R4.64], R7 ;  /* 0x0000000704007986 */ /* 0x000fe2000c101904 */
[----:B------:R-:W-:Y:S05]  /*00b0*/  EXIT ;  /* 0x000000000000794d */ /* 0x000fea0003800000 */
.L_x_1:
        /* <DEDUP_REMOVED lines=12> */
.L_x_10:


//--------------------- .text.div_scalar          --------------------------
	.section	.text.div_scalar,"ax",@progbits
	.align	128
        .global         div_scalar
        .type           div_scalar,@function
        .size           div_scalar,(.L_x_11 - div_scalar)
        .other          div_scalar,@"STO_CUDA_ENTRY STV_DEFAULT"
div_scalar:
.text.div_scalar:
[----:B------:R-:W-:Y:S01]  /*0000*/  LDC R1, c[0x0][0x37c] ;  /* 0x0000df00ff017b82 */ /* 0x000fe20000000800 */
[----:B------:R-:W0:Y:S07]  /*0010*/  S2R R7, SR_TID.X ;  /* 0x0000000000077919 */ /* 0x000e2e0000002100 */
[----:B------:R-:W0:Y:S01]  /*0020*/  LDC.64 R2, c[0x0][0x380] ;  /* 0x0000e000ff027b82 */ /* 0x000e220000000a00 */
[----:B------:R-:W1:Y:S07]  /*0030*/  LDCU.64 UR4, c[0x0][0x358] ;  /* 0x00006b00ff0477ac */ /* 0x000e6e0008000a00 */
[----:B------:R-:W2:Y:S01]  /*0040*/  LDC R11, c[0x0][0x390] ;  /* 0x0000e400ff0b7b82 */ /* 0x000ea20000000800 */
[----:B0-----:R-:W-:-:S05]  /*0050*/  IMAD.WIDE.U32 R2, R7, 0x4, R2 ;  /* 0x0000000407027825 */ /* 0x001fca00078e0002 */
[----:B-1----:R-:W3:Y:S01]  /*0060*/  LDG.E R0, desc[UR4][R2.64] ;  /* 0x0000000402007981 */ /* 0x002ee2000c1e1900 */
[----:B--2---:R-:W-:-:S04]  /*0070*/  IABS R9, R11 ;  /* 0x0000000b00097213 */ /* 0x004fc80000000000 */
[----:B------:R-:W0:Y:S08]  /*0080*/  I2F.RP R6, R9 ;  /* 0x0000000900067306 */ /* 0x000e300000209400 */
[----:B0-----:R-:W0:Y:S02]  /*0090*/  MUFU.RCP R6, R6 ;  /* 0x0000000600067308 */ /* 0x001e240000001000 */
[----:B0-----:R-:W-:-:S06]  /*00a0*/  VIADD R4, R6, 0xffffffe ;  /* 0x0ffffffe06047836 */ /* 0x001fcc0000000000 */
[----:B------:R0:W1:Y:S02]  /*00b0*/  F2I.FTZ.U32.TRUNC.NTZ R5, R4 ;  /* 0x0000000400057305 */ /* 0x000064000021f000 */
[----:B0-----:R-:W-:Y:S02]  /*00c0*/  HFMA2 R4, -RZ, RZ, 0, 0 ;  /* 0x00000000ff047431 */ /* 0x001fe400000001ff */
[----:B-1----:R-:W-:-:S04]  /*00d0*/  IMAD.MOV R8, RZ, RZ, -R5 ;  /* 0x000000ffff087224 */ /* 0x002fc800078e0a05 */
[----:B------:R-:W-:-:S04]  /*00e0*/  IMAD R13, R8, R9, RZ ;  /* 0x00000009080d7224 */ /* 0x000fc800078e02ff */
[----:B------:R-:W-:Y:S01]  /*00f0*/  IMAD.HI.U32 R5, R5, R13, R4 ;  /* 0x0000000d05057227 */ /* 0x000fe200078e0004 */
[----:B---3--:R-:W-:Y:S02]  /*0100*/  IABS R2, R0 ;  /* 0x0000000000027213 */ /* 0x008fe40000000000 */
[----:B------:R-:W-:-:S03]  /*0110*/  LOP3.LUT R0, R0, R11, RZ, 0x3c, !PT ;  /* 0x0000000b00007212 */ /* 0x000fc600078e3cff */
[----:B------:R-:W-:Y:S01]  /*0120*/  IMAD.HI.U32 R5, R5, R2, RZ ;  /* 0x0000000205057227 */ /* 0x000fe200078e00ff */
[----:B------:R-:W-:-:S03]  /*0130*/  ISETP.GE.AND P1, PT, R0, RZ, PT ;  /* 0x000000ff0000720c */ /* 0x000fc60003f26270 */
[----:B------:R-:W-:-:S04]  /*0140*/  IMAD.MOV R6, RZ, RZ, -R5 ;  /* 0x000000ffff067224 */ /* 0x000fc800078e0a05 */
[C---:B------:R-:W-:Y:S02]  /*0150*/  IMAD R6, R9.reuse, R6, R2 ;  /* 0x0000000609067224 */ /* 0x040fe400078e0202 */
[----:B------:R-:W0:Y:S03]  /*0160*/  LDC.64 R2, c[0x0][0x388] ;  /* 0x0000e200ff027b82 */ /* 0x000e260000000a00 */
[----:B------:R-:W-:-:S13]  /*0170*/  ISETP.GT.U32.AND P2, PT, R9, R6, PT ;  /* 0x000000060900720c */ /* 0x000fda0003f44070 */
[-C--:B------:R-:W-:Y:S01]  /*0180*/  @!P2 IADD3 R6, PT, PT, R6, -R9.reuse, RZ ;  /* 0x800000090606a210 */ /* 0x080fe20007ffe0ff */
[----:B------:R-:W-:Y:S01]  /*0190*/  @!P2 VIADD R5, R5, 0x1 ;  /* 0x000000010505a836 */ /* 0x000fe20000000000 */
[----:B------:R-:W-:Y:S02]  /*01a0*/  ISETP.NE.AND P2, PT, R11, RZ, PT ;  /* 0x000000ff0b00720c */ /* 0x000fe40003f45270 */
[----:B------:R-:W-:Y:S01]  /*01b0*/  ISETP.GE.U32.AND P0, PT, R6, R9, PT ;  /* 0x000000090600720c */ /* 0x000fe20003f06070 */
[----:B0-----:R-:W-:-:S12]  /*01c0*/  IMAD.WIDE.U32 R2, R7, 0x4, R2 ;  /* 0x0000000407027825 */ /* 0x001fd800078e0002 */
[----:B------:R-:W-:-:S05]  /*01d0*/  @P0 IADD3 R5, PT, PT, R5, 0x1, RZ ;  /* 0x0000000105050810 */ /* 0x000fca0007ffe0ff */
[----:B------:R-:W-:Y:S01]  /*01e0*/  @!P1 IMAD.MOV R5, RZ, RZ, -R5 ;  /* 0x000000ffff059224 */ /* 0x000fe200078e0a05 */
[----:B------:R-:W-:-:S05]  /*01f0*/  @!P2 LOP3.LUT R5, RZ, R11, RZ, 0x33, !PT ;  /* 0x0000000bff05a212 */ /* 0x000fca00078e33ff */
[----:B------:R-:W-:Y:S01]  /*0200*/  STG.E desc[UR4][R2.64], R5 ;  /* 0x0000000502007986 */ /* 0x000fe2000c101904 */
[----:B------:R-:W-:Y:S05]  /*0210*/  EXIT ;  /* 0x000000000000794d */ /* 0x000fea0003800000 */
.L_x_2:
        /* <DEDUP_REMOVED lines=14> */
.L_x_11:


//--------------------- .text.mul_scalar          --------------------------
	.section	.text.mul_scalar,"ax",@progbits
	.align	128
        .global         mul_scalar
        .type           mul_scalar,@function
        .size           mul_scalar,(.L_x_12 - mul_scalar)
        .other          mul_scalar,@"STO_CUDA_ENTRY STV_DEFAULT"
mul_scalar:
.text.mul_scalar:
        /* <DEDUP_REMOVED lines=8> */
[----:B---3--:R-:W-:-:S04]  /*0080*/  IMAD.WIDE.U32 R4, R7, 0x4, R4 ;  /* 0x0000000407047825 */ /* 0x008fc800078e0004 */
[----:B--2---:R-:W-:-:S05]  /*0090*/  IMAD R7, R2, UR6, RZ ;  /* 0x0000000602077c24 */ /* 0x004fca000f8e02ff */
[----:B------:R-:W-:Y:S01]  /*00a0*/  STG.E desc[UR4][R4.64], R7 ;  /* 0x0000000704007986 */ /* 0x000fe2000c101904 */
[----:B------:R-:W-:Y:S05]  /*00b0*/  EXIT ;  /* 0x000000000000794d */ /* 0x000fea0003800000 */
.L_x_3:
        /* <DEDUP_REMOVED lines=12> */
.L_x_12:


//--------------------- .text.sub_scalar          --------------------------
	.section	.text.sub_scalar,"ax",@progbits
	.align	128
        .global         sub_scalar
        .type           sub_scalar,@function
        .size           sub_scalar,(.L_x_13 - sub_scalar)
        .other          sub_scalar,@"STO_CUDA_ENTRY STV_DEFAULT"
sub_scalar:
.text.sub_scalar:
        /* <DEDUP_REMOVED lines=9> */
[----:B--2---:R-:W-:-:S05]  /*0090*/  IADD3 R7, PT, PT, R2, -UR6, RZ ;  /* 0x8000000602077c10 */ /* 0x004fca000fffe0ff */
[----:B------:R-:W-:Y:S01]  /*00a0*/  STG.E desc[UR4][R4.64], R7 ;  /* 0x0000000704007986 */ /* 0x000fe2000c101904 */
[----:B------:R-:W-:Y:S05]  /*00b0*/  EXIT ;  /* 0x000000000000794d */ /* 0x000fea0003800000 */
.L_x_4:
        /* <DEDUP_REMOVED lines=12> */
.L_x_13:


//--------------------- .text.add_scalar          --------------------------
	.section	.text.add_scalar,"ax",@progbits
	.align	128
        .global         add_scalar
        .type           add_scalar,@function
        .size           add_scalar,(.L_x_14 - add_scalar)
        .other          add_scalar,@"STO_CUDA_ENTRY STV_DEFAULT"
add_scalar:
.text.add_scalar:
        /* <DEDUP_REMOVED lines=9> */
[----:B--2---:R-:W-:-:S05]  /*0090*/  IADD3 R7, PT, PT, R2, UR6, RZ ;  /* 0x0000000602077c10 */ /* 0x004fca000fffe0ff */
[----:B------:R-:W-:Y:S01]  /*00a0*/  STG.E desc[UR4][R4.64], R7 ;  /* 0x0000000704007986 */ /* 0x000fe2000c101904 */
[----:B------:R-:W-:Y:S05]  /*00b0*/  EXIT ;  /* 0x000000000000794d */ /* 0x000fea0003800000 */
.L_x_5:
        /* <DEDUP_REMOVED lines=12> */
.L_x_14:


//--------------------- .text.dot                 --------------------------
	.section	.text.dot,"ax",@progbits
	.align	128
        .global         dot
        .type           dot,@function
        .size           dot,(.L_x_15 - dot)
        .other          dot,@"STO_CUDA_ENTRY STV_DEFAULT"
dot:
.text.dot:
[----:B------:R-:W-:Y:S01]  /*0000*/  LDC R1, c[0x0][0x37c] ;  /* 0x0000df00ff017b82 */ /* 0x000fe20000000800 */
[----:B------:R-:W0:Y:S07]  /*0010*/  S2R R9, SR_TID.X ;  /* 0x0000000000097919 */ /* 0x000e2e0000002100 */
[----:B------:R-:W0:Y:S01]  /*0020*/  LDC.64 R2, c[0x0][0x380] ;  /* 0x0000e000ff027b82 */ /* 0x000e220000000a00 */
[----:B------:R-:W1:Y:S07]  /*0030*/  LDCU.64 UR4, c[0x0][0x358] ;  /* 0x00006b00ff0477ac */ /* 0x000e6e0008000a00 */
[----:B------:R-:W2:Y:S08]  /*0040*/  LDC.64 R4, c[0x0][0x388] ;  /* 0x0000e200ff047b82 */ /* 0x000eb00000000a00 */
[----:B------:R-:W3:Y:S01]  /*0050*/  LDC.64 R6, c[0x0][0x390] ;  /* 0x0000e400ff067b82 */ /* 0x000ee20000000a00 */
[----:B0-----:R-:W-:-:S04]  /*0060*/  IMAD.WIDE.U32 R2, R9, 0x4, R2 ;  /* 0x0000000409027825 */ /* 0x001fc800078e0002 */
[C---:B--2---:R-:W-:Y:S02]  /*0070*/  IMAD.WIDE.U32 R4, R9.reuse, 0x4, R4 ;  /* 0x0000000409047825 */ /* 0x044fe400078e0004 */
[----:B-1----:R-:W2:Y:S04]  /*0080*/  LDG.E R2, desc[UR4][R2.64] ;  /* 0x0000000402027981 */ /* 0x002ea8000c1e1900 */
[----:B------:R-:W2:Y:S01]  /*0090*/  LDG.E R5, desc[UR4][R4.64] ;  /* 0x0000000404057981 */ /* 0x000ea2000c1e1900 */
[----:B---3--:R-:W-:-:S04]  /*00a0*/  IMAD.WIDE.U32 R6, R9, 0x4, R6 ;  /* 0x0000000409067825 */ /* 0x008fc800078e0006 */
[----:B--2---:R-:W-:-:S05]  /*00b0*/  IMAD R9, R2, R5, RZ ;  /* 0x0000000502097224 */ /* 0x004fca00078e02ff */
[----:B------:R-:W-:Y:S01]  /*00c0*/  STG.E desc[UR4][R6.64], R9 ;  /* 0x0000000906007986 */ /* 0x000fe2000c101904 */
[----:B------:R-:W-:Y:S05]  /*00d0*/  EXIT ;  /* 0x000000000000794d */ /* 0x000fea0003800000 */
.L_x_6:
        /* <DEDUP_REMOVED lines=10> */
.L_x_15:


//--------------------- .text.sub                 --------------------------
	.section	.text.sub,"ax",@progbits
	.align	128
        .global         sub
        .type           sub,@function
        .size           sub,(.L_x_16 - sub)
        .other          sub,@"STO_CUDA_ENTRY STV_DEFAULT"
sub:
.text.sub:
        /* <DEDUP_REMOVED lines=10> */
[----:B---3--:R-:W-:Y:S01]  /*00a0*/  IMAD.WIDE.U32 R6, R9, 0x4, R6 ;  /* 0x0000000409067825 */ /* 0x008fe200078e0006 */
[----:B--2---:R-:W-:-:S05]  /*00b0*/  IADD3 R9, PT, PT, R2, -R5, RZ ;  /* 0x8000000502097210 */ /* 0x004fca0007ffe0ff */
[----:B------:R-:W-:Y:S01]  /*00c0*/  STG.E desc[UR4][R6.64], R9 ;  /* 0x0000000906007986 */ /* 0x000fe2000c101904 */
[----:B------:R-:W-:Y:S05]  /*00d0*/  EXIT ;  /* 0x000000000000794d */ /* 0x000fea0003800000 */
.L_x_7:
        /* <DEDUP_REMOVED lines=10> */
.L_x_16:


//--------------------- .text.add                 --------------------------
	.section	.text.add,"ax",@progbits
	.align	128
        .global         add
        .type           add,@function
        .size           add,(.L_x_17 - add)
        .other          add,@"STO_CUDA_ENTRY STV_DEFAULT"
add:
.text.add:
        /* <DEDUP_REMOVED lines=11> */
[----:B--2---:R-:W-:-:S05]  /*00b0*/  IADD3 R9, PT, PT, R2, R5, RZ ;  /* 0x0000000502097210 */ /* 0x004fca0007ffe0ff */
[----:B------:R-:W-:Y:S01]  /*00c0*/  STG.E desc[UR4][R6.64], R9 ;  /* 0x0000000906007986 */ /* 0x000fe2000c101904 */
[----:B------:R-:W-:Y:S05]  /*00d0*/  EXIT ;  /* 0x000000000000794d */ /* 0x000fea0003800000 */
.L_x_8:
        /* <DEDUP_REMOVED lines=10> */
.L_x_17:


//--------------------- .nv.shared.reserved.0     --------------------------
	.section	.nv.shared.reserved.0,"aw",@nobits
	.weak		__nv_reservedSMEM_offset_0_alias
	.size		__nv_reservedSMEM_offset_0_alias, 0, 64
	.other		__nv_reservedSMEM_offset_0_alias,@"STO_CUDA_RESERVED_SHARED STV_DEFAULT"
__nv_reservedSMEM_offset_0_alias:
	.zero		0
	.zero		64


//--------------------- .nv.constant0.scalar_div  --------------------------
	.section	.nv.constant0.scalar_div,"a",@progbits
	.sectionflags	@""
	.align	4
.nv.constant0.scalar_div:
	.zero		916


//--------------------- .nv.constant0.scalar_sub  --------------------------
	.section	.nv.constant0.scalar_sub,"a",@progbits
	.sectionflags	@""
	.align	4
.nv.constant0.scalar_sub:
	.zero		916


//--------------------- .nv.constant0.div_scalar  --------------------------
	.section	.nv.constant0.div_scalar,"a",@progbits
	.sectionflags	@""
	.align	4
.nv.constant0.div_scalar:
	.zero		916


//--------------------- .nv.constant0.mul_scalar  --------------------------
	.section	.nv.constant0.mul_scalar,"a",@progbits
	.sectionflags	@""
	.align	4
.nv.constant0.mul_scalar:
	.zero		916


//--------------------- .nv.constant0.sub_scalar  --------------------------
	.section	.nv.constant0.sub_scalar,"a",@progbits
	.sectionflags	@""
	.align	4
.nv.constant0.sub_scalar:
	.zero		916


//--------------------- .nv.constant0.add_scalar  --------------------------
	.section	.nv.constant0.add_scalar,"a",@progbits
	.sectionflags	@""
	.align	4
.nv.constant0.add_scalar:
	.zero		916


//--------------------- .nv.constant0.dot         --------------------------
	.section	.nv.constant0.dot,"a",@progbits
	.sectionflags	@""
	.align	4
.nv.constant0.dot:
	.zero		920


//--------------------- .nv.constant0.sub         --------------------------
	.section	.nv.constant0.sub,"a",@progbits
	.sectionflags	@""
	.align	4
.nv.constant0.sub:
	.zero		920


//--------------------- .nv.constant0.add         --------------------------
	.section	.nv.constant0.add,"a",@progbits
	.sectionflags	@""
	.align	4
.nv.constant0.add:
	.zero		920


//--------------------- SYMBOLS --------------------------

	.type		.nv.reservedSmem.offset0,@object
	.size		.nv.reservedSmem.offset0,0x4
